//
// Generated by NVIDIA NVVM Compiler
//
// Compiler Build ID: CL-36424714
// Cuda compilation tools, release 13.0, V13.0.88
// Based on NVVM 20.0.0
//

.version 9.0
.target sm_100
.address_size 64

	// .globl	_Z9convolutePlS_S_iiiiii
.extern .shared .align 16 .b8 sharedFilter[];

.visible .entry _Z9convolutePlS_S_iiiiii(
	.param .u64 .ptr .align 1 _Z9convolutePlS_S_iiiiii_param_0,
	.param .u64 .ptr .align 1 _Z9convolutePlS_S_iiiiii_param_1,
	.param .u64 .ptr .align 1 _Z9convolutePlS_S_iiiiii_param_2,
	.param .u32 _Z9convolutePlS_S_iiiiii_param_3,
	.param .u32 _Z9convolutePlS_S_iiiiii_param_4,
	.param .u32 _Z9convolutePlS_S_iiiiii_param_5,
	.param .u32 _Z9convolutePlS_S_iiiiii_param_6,
	.param .u32 _Z9convolutePlS_S_iiiiii_param_7,
	.param .u32 _Z9convolutePlS_S_iiiiii_param_8
)
{
	.reg .pred 	%p<24>;
	.reg .b32 	%r<85>;
	.reg .b64 	%rd<33>;
	.reg .b64 	%fd<5>;

	ld.param.u64 	%rd10, [_Z9convolutePlS_S_iiiiii_param_0];
	ld.param.u64 	%rd11, [_Z9convolutePlS_S_iiiiii_param_1];
	ld.param.u32 	%r44, [_Z9convolutePlS_S_iiiiii_param_3];
	ld.param.u32 	%r45, [_Z9convolutePlS_S_iiiiii_param_4];
	ld.param.u32 	%r46, [_Z9convolutePlS_S_iiiiii_param_5];
	ld.param.u32 	%r47, [_Z9convolutePlS_S_iiiiii_param_6];
	ld.param.u32 	%r48, [_Z9convolutePlS_S_iiiiii_param_7];
	mov.u32 	%r1, %tid.x;
	mov.u32 	%r2, %ctaid.x;
	cvt.rn.f64.s32 	%fd1, %r48;
	cvt.rn.f64.s32 	%fd2, %r45;
	div.rn.f64 	%fd3, %fd1, %fd2;
	cvt.rpi.f64.f64 	%fd4, %fd3;
	cvt.rzi.s32.f64 	%r3, %fd4;
	setp.lt.s32 	%p2, %r46, 1;
	@%p2 bra 	$L__BB0_9;
	setp.lt.s32 	%p3, %r47, 1;
	@%p3 bra 	$L__BB0_9;
	mul.lo.s32 	%r50, %r46, %r2;
	mul.lo.s32 	%r51, %r50, %r47;
	mul.lo.s32 	%r4, %r51, %r48;
	cvta.to.global.u64 	%rd1, %rd11;
	setp.lt.s32 	%p4, %r1, %r48;
	setp.gt.s32 	%p5, %r3, 0;
	and.pred  	%p1, %p5, %p4;
	mov.b32 	%r75, 0;
$L__BB0_3:
	mul.lo.s32 	%r6, %r75, %r47;
	mov.b32 	%r76, 0;
$L__BB0_4:
	@%p1 bra 	$L__BB0_5;
	bra.uni 	$L__BB0_7;
$L__BB0_5:
	add.s32 	%r54, %r76, %r6;
	mul.lo.s32 	%r13, %r54, %r48;
	mov.b32 	%r78, 0;
	mov.u32 	%r77, %r1;
$L__BB0_6:
	add.s32 	%r55, %r77, %r13;
	add.s32 	%r56, %r55, %r4;
	mul.wide.s32 	%rd13, %r56, 8;
	add.s64 	%rd14, %rd1, %rd13;
	ld.global.u64 	%rd15, [%rd14];
	shl.b32 	%r57, %r55, 3;
	mov.u32 	%r58, sharedFilter;
	add.s32 	%r59, %r58, %r57;
	st.shared.u64 	[%r59], %rd15;
	add.s32 	%r10, %r78, 1;
	setp.lt.s32 	%p6, %r10, %r3;
	mad.lo.s32 	%r60, %r45, %r78, %r45;
	add.s32 	%r77, %r60, %r1;
	setp.lt.s32 	%p7, %r77, %r48;
	and.pred  	%p8, %p6, %p7;
	mov.u32 	%r78, %r10;
	@%p8 bra 	$L__BB0_6;
$L__BB0_7:
	add.s32 	%r76, %r76, 1;
	setp.eq.s32 	%p9, %r76, %r47;
	@%p9 bra 	$L__BB0_8;
	bra.uni 	$L__BB0_4;
$L__BB0_8:
	add.s32 	%r75, %r75, 1;
	setp.ne.s32 	%p10, %r75, %r46;
	@%p10 bra 	$L__BB0_3;
$L__BB0_9:
	mov.u32 	%r15, %ctaid.y;
	setp.lt.s32 	%p11, %r46, 1;
	bar.sync 	0;
	mul.lo.s32 	%r16, %r45, %r44;
	mul.lo.s32 	%r17, %r45, %r15;
	add.s32 	%r62, %r17, %r1;
	mad.lo.s32 	%r18, %r16, %r2, %r62;
	shr.u32 	%r63, %r47, 31;
	add.s32 	%r64, %r47, %r63;
	shr.s32 	%r21, %r64, 1;
	neg.s32 	%r19, %r21;
	sub.s32 	%r20, %r15, %r21;
	shr.u32 	%r65, %r48, 31;
	add.s32 	%r66, %r48, %r65;
	shr.s32 	%r24, %r66, 1;
	neg.s32 	%r22, %r24;
	sub.s32 	%r23, %r1, %r24;
	mov.b64 	%rd30, 0;
	@%p11 bra 	$L__BB0_20;
	setp.gt.s32 	%p12, %r19, %r21;
	@%p12 bra 	$L__BB0_20;
	add.s32 	%r68, %r21, %r15;
	sub.s32 	%r69, %r68, %r20;
	add.s32 	%r25, %r69, 1;
	shl.b32 	%r26, %r48, 3;
	cvta.to.global.u64 	%rd2, %rd10;
	add.s32 	%r27, %r24, %r1;
	add.s32 	%r28, %r23, %r17;
	mov.b64 	%rd30, 0;
	mov.b32 	%r79, 0;
$L__BB0_12:
	mul.lo.s32 	%r30, %r79, %r47;
	mov.b32 	%r80, 0;
	mad.lo.s32 	%r74, %r79, %r16, %r28;
	mov.u32 	%r81, %r20;
$L__BB0_13:
	setp.gt.s32 	%p13, %r22, %r24;
	setp.lt.s32 	%p14, %r81, 0;
	setp.ge.s32 	%p15, %r81, %r44;
	or.pred  	%p16, %p14, %p15;
	or.pred  	%p17, %p16, %p13;
	@%p17 bra 	$L__BB0_18;
	add.s32 	%r71, %r80, %r30;
	mov.u32 	%r72, sharedFilter;
	mad.lo.s32 	%r82, %r26, %r71, %r72;
	add.s32 	%r73, %r80, %r19;
	mad.lo.s32 	%r84, %r73, %r45, %r74;
	mov.u32 	%r83, %r23;
$L__BB0_15:
	setp.lt.s32 	%p18, %r83, 0;
	setp.ge.s32 	%p19, %r83, %r45;
	or.pred  	%p20, %p18, %p19;
	@%p20 bra 	$L__BB0_17;
	ld.shared.u64 	%rd19, [%r82];
	mul.wide.s32 	%rd20, %r84, 8;
	add.s64 	%rd21, %rd2, %rd20;
	ld.global.u64 	%rd22, [%rd21];
	mad.lo.s64 	%rd30, %rd22, %rd19, %rd30;
$L__BB0_17:
	add.s32 	%r38, %r83, 1;
	add.s32 	%r84, %r84, 1;
	add.s32 	%r82, %r82, 8;
	setp.lt.s32 	%p21, %r83, %r27;
	mov.u32 	%r83, %r38;
	@%p21 bra 	$L__BB0_15;
$L__BB0_18:
	add.s32 	%r81, %r81, 1;
	add.s32 	%r80, %r80, 1;
	setp.ne.s32 	%p22, %r80, %r25;
	@%p22 bra 	$L__BB0_13;
	add.s32 	%r79, %r79, 1;
	setp.ne.s32 	%p23, %r79, %r46;
	@%p23 bra 	$L__BB0_12;
$L__BB0_20:
	ld.param.u64 	%rd26, [_Z9convolutePlS_S_iiiiii_param_2];
	cvta.to.global.u64 	%rd23, %rd26;
	mul.wide.s32 	%rd24, %r18, 8;
	add.s64 	%rd25, %rd23, %rd24;
	st.global.u64 	[%rd25], %rd30;
	ret;

}


// ===== COMPILED SASS (sm_100) =====

	.target	sm_100

	.elftype	@"ET_EXEC"


//--------------------- .note.nv.tkinfo           --------------------------
	.section	.note.nv.tkinfo,"",@"SHT_NOTE"
	.sectionflags	@"SHF_NOTE_NV_TKINFO"
	.tkinfo
        /*0018*/ 	.word	0x00000002
        /*0030*/ 	.string	""
        /*0030*/ 	.string	"ptxas"
        /*0030*/ 	.string	"Cuda compilation tools, release 13.0, V13.0.88"
        /*0030*/ 	.string	"Build cuda_13.0.r13.0/compiler.36424714_0"
        /*0030*/ 	.string	"-arch sm_100 -m 64 "



//--------------------- .note.nv.cuinfo           --------------------------
	.section	.note.nv.cuinfo,"",@"SHT_NOTE"
	.sectionflags	@"SHF_NOTE_NV_CUINFO"
        /*0018*/ 	.short	0x0002
        /*001a*/ 	.short	0x0064
        /*001c*/ 	.short	0x0082
	.zero		2


//--------------------- .nv.info                  --------------------------
	.section	.nv.info,"",@"SHT_CUDA_INFO"
	.align	4


	//----- nvinfo : EIATTR_REGCOUNT
	.align		4
        /*0000*/ 	.byte	0x04, 0x2f
        /*0002*/ 	.short	(.L_1 - .L_0)
	.align		4
.L_0:
        /*0004*/ 	.word	index@(_Z9convolutePlS_S_iiiiii)
        /*0008*/ 	.word	0x00000018


	//----- nvinfo : EIATTR_FRAME_SIZE
	.align		4
.L_1:
        /*000c*/ 	.byte	0x04, 0x11
        /*000e*/ 	.short	(.L_3 - .L_2)
	.align		4
.L_2:
        /*0010*/ 	.word	index@($__internal_0_$__cuda_sm20_div_rn_f64_full)
        /*0014*/ 	.word	0x00000000


	//----- nvinfo : EIATTR_FRAME_SIZE
	.align		4
.L_3:
        /*0018*/ 	.byte	0x04, 0x11
        /*001a*/ 	.short	(.L_5 - .L_4)
	.align		4
.L_4:
        /*001c*/ 	.word	index@(_Z9convolutePlS_S_iiiiii)
        /*0020*/ 	.word	0x00000000


	//----- nvinfo : EIATTR_MIN_STACK_SIZE
	.align		4
.L_5:
        /*0024*/ 	.byte	0x04, 0x12
        /*0026*/ 	.short	(.L_7 - .L_6)
	.align		4
.L_6:
        /*0028*/ 	.word	index@(_Z9convolutePlS_S_iiiiii)
        /*002c*/ 	.word	0x00000000
.L_7:


//--------------------- .nv.compat                --------------------------
	.section	.nv.compat,"",@"SHT_CUDA_COMPAT_INFO"
	.align	4
        /*0000*/ 	.byte	0x02, 0x09, 0x00, 0x00, 0x02, 0x02, 0x01, 0x00, 0x02, 0x05, 0x05, 0x00, 0x03, 0x07, 0x01, 0x01
        /*0010*/ 	.byte	0x02, 0x03, 0x00, 0x00, 0x02, 0x06, 0x01, 0x00, 0x04, 0x0b, 0x08, 0x00, 0x01, 0x00, 0x00, 0x00
        /*0020*/ 	.byte	0x00, 0x00, 0x00, 0x00


//--------------------- .nv.info._Z9convolutePlS_S_iiiiii --------------------------
	.section	.nv.info._Z9convolutePlS_S_iiiiii,"",@"SHT_CUDA_INFO"
	.sectionflags	@""
	.align	4


	//----- nvinfo : EIATTR_CUDA_API_VERSION
	.align		4
        /*0000*/ 	.byte	0x04, 0x37
        /*0002*/ 	.short	(.L_9 - .L_8)
.L_8:
        /*0004*/ 	.word	0x00000082


	//----- nvinfo : EIATTR_KPARAM_INFO
	.align		4
.L_9:
        /*0008*/ 	.byte	0x04, 0x17
        /*000a*/ 	.short	(.L_11 - .L_10)
.L_10:
        /*000c*/ 	.word	0x00000000
        /*0010*/ 	.short	0x0008
        /*0012*/ 	.short	0x002c
        /*0014*/ 	.byte	0x00, 0xf0, 0x11, 0x00


	//----- nvinfo : EIATTR_KPARAM_INFO
	.align		4
.L_11:
        /*0018*/ 	.byte	0x04, 0x17
        /*001a*/ 	.short	(.L_13 - .L_12)
.L_12:
        /*001c*/ 	.word	0x00000000
        /*0020*/ 	.short	0x0007
        /*0022*/ 	.short	0x0028
        /*0024*/ 	.byte	0x00, 0xf0, 0x11, 0x00


	//----- nvinfo : EIATTR_KPARAM_INFO
	.align		4
.L_13:
        /*0028*/ 	.byte	0x04, 0x17
        /*002a*/ 	.short	(.L_15 - .L_14)
.L_14:
        /*002c*/ 	.word	0x00000000
        /*0030*/ 	.short	0x0006
        /*0032*/ 	.short	0x0024
        /*0034*/ 	.byte	0x00, 0xf0, 0x11, 0x00


	//----- nvinfo : EIATTR_KPARAM_INFO
	.align		4
.L_15:
        /*0038*/ 	.byte	0x04, 0x17
        /*003a*/ 	.short	(.L_17 - .L_16)
.L_16:
        /*003c*/ 	.word	0x00000000
        /*0040*/ 	.short	0x0005
        /*0042*/ 	.short	0x0020
        /*0044*/ 	.byte	0x00, 0xf0, 0x11, 0x00


	//----- nvinfo : EIATTR_KPARAM_INFO
	.align		4
.L_17:
        /*0048*/ 	.byte	0x04, 0x17
        /*004a*/ 	.short	(.L_19 - .L_18)
.L_18:
        /*004c*/ 	.word	0x00000000
        /*0050*/ 	.short	0x0004
        /*0052*/ 	.short	0x001c
        /*0054*/ 	.byte	0x00, 0xf0, 0x11, 0x00


	//----- nvinfo : EIATTR_KPARAM_INFO
	.align		4
.L_19:
        /*0058*/ 	.byte	0x04, 0x17
        /*005a*/ 	.short	(.L_21 - .L_20)
.L_20:
        /*005c*/ 	.word	0x00000000
        /*0060*/ 	.short	0x0003
        /*0062*/ 	.short	0x0018
        /*0064*/ 	.byte	0x00, 0xf0, 0x11, 0x00


	//----- nvinfo : EIATTR_KPARAM_INFO
	.align		4
.L_21:
        /*0068*/ 	.byte	0x04, 0x17
        /*006a*/ 	.short	(.L_23 - .L_22)
.L_22:
        /*006c*/ 	.word	0x00000000
        /*0070*/ 	.short	0x0002
        /*0072*/ 	.short	0x0010
        /*0074*/ 	.byte	0x00, 0xf5, 0x21, 0x00


	//----- nvinfo : EIATTR_KPARAM_INFO
	.align		4
.L_23:
        /*0078*/ 	.byte	0x04, 0x17
        /*007a*/ 	.short	(.L_25 - .L_24)
.L_24:
        /*007c*/ 	.word	0x00000000
        /*0080*/ 	.short	0x0001
        /*0082*/ 	.short	0x0008
        /*0084*/ 	.byte	0x00, 0xf5, 0x21, 0x00


	//----- nvinfo : EIATTR_KPARAM_INFO
	.align		4
.L_25:
        /*0088*/ 	.byte	0x04, 0x17
        /*008a*/ 	.short	(.L_27 - .L_26)
.L_26:
        /*008c*/ 	.word	0x00000000
        /*0090*/ 	.short	0x0000
        /*0092*/ 	.short	0x0000
        /*0094*/ 	.byte	0x00, 0xf5, 0x21, 0x00


	//----- nvinfo : EIATTR_SPARSE_MMA_MASK
	.align		4
.L_27:
        /*0098*/ 	.byte	0x03, 0x50
        /*009a*/ 	.short	0x0000


	//----- nvinfo : EIATTR_MAXREG_COUNT
	.align		4
        /*009c*/ 	.byte	0x03, 0x1b
        /*009e*/ 	.short	0x00ff


	//----- nvinfo : EIATTR_NUM_BARRIERS
	.align		4
        /*00a0*/ 	.byte	0x02, 0x4c
        /*00a2*/ 	.byte	0x01
	.zero		1


	//----- nvinfo : EIATTR_MERCURY_ISA_VERSION
	.align		4
        /*00a4*/ 	.byte	0x03, 0x5f
        /*00a6*/ 	.short	0x0101


	//----- nvinfo : EIATTR_VRC_CTA_INIT_COUNT
	.align		4
        /*00a8*/ 	.byte	0x02, 0x4a
	.zero		1
	.zero		1


	//----- nvinfo : EIATTR_EXIT_INSTR_OFFSETS
	.align		4
        /*00ac*/ 	.byte	0x04, 0x1c
        /*00ae*/ 	.short	(.L_29 - .L_28)


	//   ....[0]....
.L_28:
        /*00b0*/ 	.word	0x00000990


	//----- nvinfo : EIATTR_CRS_STACK_SIZE
	.align		4
.L_29:
        /*00b4*/ 	.byte	0x04, 0x1e
        /*00b6*/ 	.short	(.L_31 - .L_30)
.L_30:
        /*00b8*/ 	.word	0x00000000


	//----- nvinfo : EIATTR_CBANK_PARAM_SIZE
	.align		4
.L_31:
        /*00bc*/ 	.byte	0x03, 0x19
        /*00be*/ 	.short	0x0030


	//----- nvinfo : EIATTR_PARAM_CBANK
	.align		4
        /*00c0*/ 	.byte	0x04, 0x0a
        /*00c2*/ 	.short	(.L_33 - .L_32)
	.align		4
.L_32:
        /*00c4*/ 	.word	index@(.nv.constant0._Z9convolutePlS_S_iiiiii)
        /*00c8*/ 	.short	0x0380
        /*00ca*/ 	.short	0x0030


	//----- nvinfo : EIATTR_SW_WAR
	.align		4
.L_33:
        /*00cc*/ 	.byte	0x04, 0x36
        /*00ce*/ 	.short	(.L_35 - .L_34)
.L_34:
        /*00d0*/ 	.word	0x00000008
.L_35:


//--------------------- .nv.callgraph             --------------------------
	.section	.nv.callgraph,"",@"SHT_CUDA_CALLGRAPH"
	.align	4
	.sectionentsize	8
	.align		4
        /*0000*/ 	.word	0x00000000
	.align		4
        /*0004*/ 	.word	0xffffffff
	.align		4
        /*0008*/ 	.word	0x00000000
	.align		4
        /*000c*/ 	.word	0xfffffffe
	.align		4
        /*0010*/ 	.word	0x00000000
	.align		4
        /*0014*/ 	.word	0xfffffffd
	.align		4
        /*0018*/ 	.word	0x00000000
	.align		4
        /*001c*/ 	.word	0xfffffffc


//--------------------- .text._Z9convolutePlS_S_iiiiii --------------------------
	.section	.text._Z9convolutePlS_S_iiiiii,"ax",@progbits
	.align	128
        .global         _Z9convolutePlS_S_iiiiii
        .type           _Z9convolutePlS_S_iiiiii,@function
        .size           _Z9convolutePlS_S_iiiiii,(.L_x_18 - _Z9convolutePlS_S_iiiiii)
        .other          _Z9convolutePlS_S_iiiiii,@"STO_CUDA_ENTRY STV_DEFAULT"
_Z9convolutePlS_S_iiiiii:
.text._Z9convolutePlS_S_iiiiii:
[----:B------:R-:W-:Y:S01]  /*0000*/  LDC R1, c[0x0][0x37c] ;  /* 0x0000df00ff017b82 */ /* 0x000fe20000000800 */
[----:B------:R-:W0:Y:S01]  /*0010*/  LDCU UR4, c[0x0][0x39c] ;  /* 0x00007380ff0477ac */ /* 0x000e220008000800 */
[----:B------:R-:W-:-:S06]  /*0020*/  IMAD.MOV.U32 R2, RZ, RZ, 0x1 ;  /* 0x00000001ff027424 */ /* 0x000fcc00078e00ff */
[----:B------:R-:W1:Y:S01]  /*0030*/  S2UR UR8, SR_CTAID.X ;  /* 0x00000000000879c3 */ /* 0x000e620000002500 */
[----:B0-----:R-:W0:Y:S01]  /*0040*/  I2F.F64 R4, UR4 ;  /* 0x0000000400047d12 */ /* 0x001e220008201c00 */
[----:B------:R-:W2:Y:S07]  /*0050*/  LDCU UR4, c[0x0][0x3a8] ;  /* 0x00007500ff0477ac */ /* 0x000eae0008000800 */
[----:B0-----:R-:W0:Y:S02]  /*0060*/  MUFU.RCP64H R3, R5 ;  /* 0x0000000500037308 */ /* 0x001e240000001800 */
[----:B0-----:R-:W-:-:S08]  /*0070*/  DFMA R6, -R4, R2, 1 ;  /* 0x3ff000000406742b */ /* 0x001fd00000000102 */
[----:B------:R-:W-:-:S08]  /*0080*/  DFMA R6, R6, R6, R6 ;  /* 0x000000060606722b */ /* 0x000fd00000000006 */
[----:B------:R-:W-:Y:S02]  /*0090*/  DFMA R2, R2, R6, R2 ;  /* 0x000000060202722b */ /* 0x000fe40000000002 */
[----:B--2---:R-:W0:Y:S06]  /*00a0*/  I2F.F64 R6, UR4 ;  /* 0x0000000400067d12 */ /* 0x004e2c0008201c00 */
[----:B------:R-:W-:-:S08]  /*00b0*/  DFMA R8, -R4, R2, 1 ;  /* 0x3ff000000408742b */ /* 0x000fd00000000102 */
[----:B------:R-:W-:Y:S01]  /*00c0*/  DFMA R2, R2, R8, R2 ;  /* 0x000000080202722b */ /* 0x000fe20000000002 */
[----:B0-----:R-:W-:-:S07]  /*00d0*/  FSETP.GEU.AND P1, PT, |R7|, 6.5827683646048100446e-37, PT ;  /* 0x036000000700780b */ /* 0x001fce0003f2e200 */
[----:B------:R-:W-:-:S08]  /*00e0*/  DMUL R8, R6, R2 ;  /* 0x0000000206087228 */ /* 0x000fd00000000000 */
[----:B------:R-:W-:-:S08]  /*00f0*/  DFMA R10, -R4, R8, R6 ;  /* 0x00000008040a722b */ /* 0x000fd00000000106 */
[----:B------:R-:W-:-:S10]  /*0100*/  DFMA R2, R2, R10, R8 ;  /* 0x0000000a0202722b */ /* 0x000fd40000000008 */
[----:B------:R-:W-:-:S05]  /*0110*/  FFMA R0, RZ, R5, R3 ;  /* 0x00000005ff007223 */ /* 0x000fca0000000003 */
[----:B------:R-:W-:-:S13]  /*0120*/  FSETP.GT.AND P0, PT, |R0|, 1.469367938527859385e-39, PT ;  /* 0x001000000000780b */ /* 0x000fda0003f04200 */
[----:B-1----:R-:W-:Y:S05]  /*0130*/  @P0 BRA P1, `(.L_x_0) ;  /* 0x0000000000100947 */ /* 0x002fea0000800000 */
[----:B------:R-:W-:-:S07]  /*0140*/  MOV R0, 0x160 ;  /* 0x0000016000007802 */ /* 0x000fce0000000f00 */
[----:B------:R-:W-:Y:S05]  /*0150*/  CALL.REL.NOINC `($__internal_0_$__cuda_sm20_div_rn_f64_full) ;  /* 0x0000000800107944 */ /* 0x000fea0003c00000 */
[----:B------:R-:W-:Y:S02]  /*0160*/  IMAD.MOV.U32 R2, RZ, RZ, R12 ;  /* 0x000000ffff027224 */ /* 0x000fe400078e000c */
[----:B------:R-:W-:-:S07]  /*0170*/  IMAD.MOV.U32 R3, RZ, RZ, R13 ;  /* 0x000000ffff037224 */ /* 0x000fce00078e000d */
.L_x_0:
[----:B------:R-:W0:Y:S01]  /*0180*/  LDCU.64 UR6, c[0x0][0x3a0] ;  /* 0x00007400ff0677ac */ /* 0x000e220008000a00 */
[----:B------:R-:W1:Y:S01]  /*0190*/  S2R R4, SR_TID.X ;  /* 0x0000000000047919 */ /* 0x000e620000002100 */
[----:B------:R-:W2:Y:S01]  /*01a0*/  LDCU.64 UR16, c[0x0][0x358] ;  /* 0x00006b00ff1077ac */ /* 0x000ea20008000a00 */
[----:B0-----:R-:W-:-:S04]  /*01b0*/  UISETP.GE.AND UP0, UPT, UR7, 0x1, UPT ;  /* 0x000000010700788c */ /* 0x001fc8000bf06270 */
[----:B------:R-:W-:-:S09]  /*01c0*/  UISETP.LT.OR UP0, UPT, UR6, 0x1, !UP0 ;  /* 0x000000010600788c */ /* 0x000fd2000c701670 */
[----:B--2---:R-:W-:Y:S05]  /*01d0*/  BRA.U UP0, `(.L_x_1) ;  /* 0x0000000100a87547 */ /* 0x004fea000b800000 */
[----:B------:R-:W1:Y:S01]  /*01e0*/  LDCU UR4, c[0x0][0x3a8] ;  /* 0x00007500ff0477ac */ /* 0x000e620008000800 */
[----:B------:R-:W0:Y:S01]  /*01f0*/  F2I.F64.CEIL R10, R2 ;  /* 0x00000002000a7311 */ /* 0x000e220000309100 */
[----:B-1----:R-:W-:Y:S01]  /*0200*/  ISETP.GE.AND P0, PT, R4, UR4, PT ;  /* 0x0000000404007c0c */ /* 0x002fe2000bf06270 */
[----:B------:R-:W-:-:S03]  /*0210*/  UIMAD UR4, UR8, UR6, URZ ;  /* 0x00000006080472a4 */ /* 0x000fc6000f8e02ff */
[----:B0-----:R-:W-:Y:S01]  /*0220*/  ISETP.GT.AND P0, PT, R10, RZ, !P0 ;  /* 0x000000ff0a00720c */ /* 0x001fe20004704270 */
[----:B------:R-:W-:-:S03]  /*0230*/  UIMAD UR5, UR4, UR7, URZ ;  /* 0x00000007040572a4 */ /* 0x000fc6000f8e02ff */
[----:B------:R-:W-:-:S09]  /*0240*/  UMOV UR4, URZ ;  /* 0x000000ff00047c82 */ /* 0x000fd20008000000 */
.L_x_6:
[----:B------:R-:W0:Y:S01]  /*0250*/  LDCU UR7, c[0x0][0x3a0] ;  /* 0x00007400ff0777ac */ /* 0x000e220008000800 */
[----:B------:R-:W-:Y:S01]  /*0260*/  IMAD.MOV.U32 R0, RZ, RZ, RZ ;  /* 0x000000ffff007224 */ /* 0x000fe200078e00ff */
[----:B------:R-:W-:Y:S01]  /*0270*/  UMOV UR6, UR4 ;  /* 0x0000000400067c82 */ /* 0x000fe20008000000 */
[----:B------:R-:W-:-:S04]  /*0280*/  UIADD3 UR4, UPT, UPT, UR4, 0x1, URZ ;  /* 0x0000000104047890 */ /* 0x000fc8000fffe0ff */
[----:B01----:R-:W-:-:S11]  /*0290*/  UISETP.NE.AND UP0, UPT, UR4, UR7, UPT ;  /* 0x000000070400728c */ /* 0x003fd6000bf05270 */
.L_x_5:
[----:B------:R-:W0:Y:S01]  /*02a0*/  LDCU UR7, c[0x0][0x3a4] ;  /* 0x00007480ff0777ac */ /* 0x000e220008000800 */
[----:B------:R-:W-:Y:S04]  /*02b0*/  BSSY.RECONVERGENT B0, `(.L_x_2) ;  /* 0x0000018000007945 */ /* 0x000fe80003800200 */
[----:B-1----:R-:W-:Y:S05]  /*02c0*/  @!P0 BRA `(.L_x_3) ;  /* 0x0000000000588947 */ /* 0x002fea0003800000 */
[----:B------:R-:W1:Y:S01]  /*02d0*/  S2R R6, SR_CgaCtaId ;  /* 0x0000000000067919 */ /* 0x000e620000008800 */
[----:B------:R-:W2:Y:S01]  /*02e0*/  LDC R15, c[0x0][0x3a4] ;  /* 0x0000e900ff0f7b82 */ /* 0x000ea20000000800 */
[----:B------:R-:W-:Y:S01]  /*02f0*/  MOV R5, 0x400 ;  /* 0x0000040000057802 */ /* 0x000fe20000000f00 */
[----:B------:R-:W-:-:S06]  /*0300*/  IMAD.MOV.U32 R8, RZ, RZ, R4 ;  /* 0x000000ffff087224 */ /* 0x000fcc00078e0004 */
[----:B------:R-:W3:Y:S08]  /*0310*/  LDC R17, c[0x0][0x3a8] ;  /* 0x0000ea00ff117b82 */ /* 0x000ef00000000800 */
[----:B------:R-:W4:Y:S08]  /*0320*/  LDC R12, c[0x0][0x39c] ;  /* 0x0000e700ff0c7b82 */ /* 0x000f300000000800 */
[----:B------:R-:W0:Y:S01]  /*0330*/  LDC.64 R2, c[0x0][0x388] ;  /* 0x0000e200ff027b82 */ /* 0x000e220000000a00 */
[----:B--2---:R-:W-:Y:S01]  /*0340*/  IMAD R15, R15, UR6, R0 ;  /* 0x000000060f0f7c24 */ /* 0x004fe2000f8e0200 */
[----:B-1----:R-:W-:Y:S01]  /*0350*/  LEA R9, R6, R5, 0x18 ;  /* 0x0000000506097211 */ /* 0x002fe200078ec0ff */
[----:B------:R-:W-:-:S07]  /*0360*/  IMAD.MOV.U32 R5, RZ, RZ, RZ ;  /* 0x000000ffff057224 */ /* 0x000fce00078e00ff */
.L_x_4:
[----:B---3--:R-:W-:-:S04]  /*0370*/  IMAD R8, R15, R17, R8 ;  /* 0x000000110f087224 */ /* 0x008fc800078e0208 */
[----:B-1----:R-:W-:-:S04]  /*0380*/  IMAD R7, R17, UR5, R8 ;  /* 0x0000000511077c24 */ /* 0x002fc8000f8e0208 */
[----:B0-----:R-:W-:-:S06]  /*0390*/  IMAD.WIDE R6, R7, 0x8, R2 ;  /* 0x0000000807067825 */ /* 0x001fcc00078e0202 */
[----:B------:R-:W2:Y:S01]  /*03a0*/  LDG.E.64 R6, desc[UR16][R6.64] ;  /* 0x0000001006067981 */ /* 0x000ea2000c1e1b00 */
[----:B------:R-:W-:Y:S01]  /*03b0*/  LEA R11, R8, R9, 0x3 ;  /* 0x00000009080b7211 */ /* 0x000fe200078e18ff */
[C---:B----4-:R-:W-:Y:S02]  /*03c0*/  IMAD R13, R5.reuse, R12, R12 ;  /* 0x0000000c050d7224 */ /* 0x050fe400078e020c */
[----:B------:R-:W-:Y:S02]  /*03d0*/  VIADD R5, R5, 0x1 ;  /* 0x0000000105057836 */ /* 0x000fe40000000000 */
[----:B------:R-:W-:-:S03]  /*03e0*/  IMAD.IADD R8, R13, 0x1, R4 ;  /* 0x000000010d087824 */ /* 0x000fc600078e0204 */
[----:B------:R-:W-:Y:S02]  /*03f0*/  ISETP.GE.AND P1, PT, R5, R10, PT ;  /* 0x0000000a0500720c */ /* 0x000fe40003f26270 */
[----:B------:R-:W-:Y:S01]  /*0400*/  ISETP.LT.AND P2, PT, R8, R17, PT ;  /* 0x000000110800720c */ /* 0x000fe20003f41270 */
[----:B--2---:R1:W-:-:S12]  /*0410*/  STS.64 [R11], R6 ;  /* 0x000000060b007388 */ /* 0x0043d80000000a00 */
[----:B------:R-:W-:Y:S05]  /*0420*/  @!P1 BRA P2, `(.L_x_4) ;  /* 0xfffffffc00d09947 */ /* 0x000fea000103ffff */
.L_x_3:
[----:B0-----:R-:W-:Y:S05]  /*0430*/  BSYNC.RECONVERGENT B0 ;  /* 0x0000000000007941 */ /* 0x001fea0003800200 */
.L_x_2:
[----:B------:R-:W-:-:S05]  /*0440*/  VIADD R0, R0, 0x1 ;  /* 0x0000000100007836 */ /* 0x000fca0000000000 */
[----:B------:R-:W-:-:S13]  /*0450*/  ISETP.NE.AND P1, PT, R0, UR7, PT ;  /* 0x0000000700007c0c */ /* 0x000fda000bf25270 */
[----:B------:R-:W-:Y:S05]  /*0460*/  @P1 BRA `(.L_x_5) ;  /* 0xfffffffc008c1947 */ /* 0x000fea000383ffff */
[----:B------:R-:W-:Y:S05]  /*0470*/  BRA.U UP0, `(.L_x_6) ;  /* 0xfffffffd00747547 */ /* 0x000fea000b83ffff */
.L_x_1:
[----:B------:R-:W0:Y:S01]  /*0480*/  LDCU UR9, c[0x0][0x3a0] ;  /* 0x00007400ff0977ac */ /* 0x000e220008000800 */
[----:B------:R-:W2:Y:S01]  /*0490*/  LDC.64 R2, c[0x0][0x398] ;  /* 0x0000e600ff027b82 */ /* 0x000ea20000000a00 */
[----:B------:R-:W-:Y:S01]  /*04a0*/  IMAD.MOV.U32 R0, RZ, RZ, RZ ;  /* 0x000000ffff007224 */ /* 0x000fe200078e00ff */
[----:B------:R-:W-:Y:S01]  /*04b0*/  ULEA.HI UR4, UR7, UR7, URZ, 0x1 ;  /* 0x0000000707047291 */ /* 0x000fe2000f8f08ff */
[----:B-1----:R-:W-:-:S03]  /*04c0*/  IMAD.MOV.U32 R7, RZ, RZ, RZ ;  /* 0x000000ffff077224 */ /* 0x002fc600078e00ff */
[----:B------:R-:W-:Y:S02]  /*04d0*/  USHF.R.S32.HI UR6, URZ, 0x1, UR4 ;  /* 0x00000001ff067899 */ /* 0x000fe40008011404 */
[----:B------:R-:W1:Y:S02]  /*04e0*/  S2UR UR5, SR_CTAID.Y ;  /* 0x00000000000579c3 */ /* 0x000e640000002600 */
[----:B------:R-:W-:-:S04]  /*04f0*/  UIADD3 UR4, UPT, UPT, -UR6, URZ, URZ ;  /* 0x000000ff06047290 */ /* 0x000fc8000fffe1ff */
[----:B------:R-:W-:-:S04]  /*0500*/  UISETP.GT.AND UP0, UPT, UR4, UR6, UPT ;  /* 0x000000060400728c */ /* 0x000fc8000bf04270 */
[----:B0-----:R-:W-:Y:S01]  /*0510*/  UISETP.LT.OR UP0, UPT, UR9, 0x1, UP0 ;  /* 0x000000010900788c */ /* 0x001fe20008701670 */
[C---:B--2---:R-:W-:Y:S02]  /*0520*/  IMAD R11, R3.reuse, R2, RZ ;  /* 0x00000002030b7224 */ /* 0x044fe400078e02ff */
[----:B-1----:R-:W-:-:S04]  /*0530*/  IMAD R10, R3, UR5, R4 ;  /* 0x00000005030a7c24 */ /* 0x002fc8000f8e0204 */
[----:B------:R-:W-:Y:S01]  /*0540*/  IMAD R10, R11, UR8, R10 ;  /* 0x000000080b0a7c24 */ /* 0x000fe2000f8e020a */
[----:B------:R-:W-:Y:S06]  /*0550*/  BAR.SYNC.DEFER_BLOCKING 0x0 ;  /* 0x0000000000007b1d */ /* 0x000fec0000010000 */
[----:B------:R-:W-:Y:S05]  /*0560*/  BRA.U UP0, `(.L_x_7) ;  /* 0x0000000100f87547 */ /* 0x000fea000b800000 */
[----:B------:R-:W0:Y:S01]  /*0570*/  LDCU UR10, c[0x0][0x3a8] ;  /* 0x00007500ff0a77ac */ /* 0x000e220008000800 */
[----:B------:R-:W-:Y:S02]  /*0580*/  IMAD.MOV.U32 R0, RZ, RZ, RZ ;  /* 0x000000ffff007224 */ /* 0x000fe400078e00ff */
[----:B------:R-:W-:Y:S01]  /*0590*/  IMAD.MOV.U32 R7, RZ, RZ, RZ ;  /* 0x000000ffff077224 */ /* 0x000fe200078e00ff */
[----:B------:R-:W-:Y:S02]  /*05a0*/  UIADD3 UR7, UPT, UPT, -UR6, UR5, URZ ;  /* 0x0000000506077290 */ /* 0x000fe4000fffe1ff */
[----:B0-----:R-:W-:Y:S02]  /*05b0*/  ULEA.HI UR4, UR10, UR10, URZ, 0x1 ;  /* 0x0000000a0a047291 */ /* 0x001fe4000f8f08ff */
[----:B------:R-:W-:Y:S02]  /*05c0*/  USHF.L.U32 UR10, UR10, 0x3, URZ ;  /* 0x000000030a0a7899 */ /* 0x000fe400080006ff */
[----:B------:R-:W-:-:S02]  /*05d0*/  USHF.R.S32.HI UR8, URZ, 0x1, UR4 ;  /* 0x00000001ff087899 */ /* 0x000fc40008011404 */
[----:B------:R-:W-:-:S04]  /*05e0*/  UIADD3 UR4, UPT, UPT, -UR7, UR6, UR5 ;  /* 0x0000000607047290 */ /* 0x000fc8000fffe105 */
[C---:B------:R-:W-:Y:S01]  /*05f0*/  IADD3 R12, PT, PT, R4.reuse, -UR8, RZ ;  /* 0x80000008040c7c10 */ /* 0x040fe2000fffe0ff */
[----:B------:R-:W-:Y:S01]  /*0600*/  VIADD R13, R4, UR8 ;  /* 0x00000008040d7c36 */ /* 0x000fe20008000000 */
[----:B------:R-:W-:-:S03]  /*0610*/  UIADD3 UR9, UPT, UPT, UR4, 0x1, URZ ;  /* 0x0000000104097890 */ /* 0x000fc6000fffe0ff */
[----:B------:R-:W-:Y:S01]  /*0620*/  IMAD R14, R3, UR5, R12 ;  /* 0x00000005030e7c24 */ /* 0x000fe2000f8e020c */
[----:B------:R-:W-:-:S08]  /*0630*/  UMOV UR4, URZ ;  /* 0x000000ff00047c82 */ /* 0x000fd00008000000 */
.L_x_11:
[----:B------:R-:W0:Y:S01]  /*0640*/  LDCU UR5, c[0x0][0x3a0] ;  /* 0x00007400ff0577ac */ /* 0x000e220008000800 */
[----:B------:R-:W-:Y:S01]  /*0650*/  UMOV UR13, UR4 ;  /* 0x00000004000d7c82 */ /* 0x000fe20008000000 */
[----:B------:R-:W-:Y:S01]  /*0660*/  UIADD3 UR4, UPT, UPT, UR4, 0x1, URZ ;  /* 0x0000000104047890 */ /* 0x000fe2000fffe0ff */
[----:B------:R-:W-:-:S03]  /*0670*/  UMOV UR11, UR7 ;  /* 0x00000007000b7c82 */ /* 0x000fc60008000000 */
[----:B0-----:R-:W-:-:S03]  /*0680*/  UISETP.NE.AND UP1, UPT, UR4, UR5, UPT ;  /* 0x000000050400728c */ /* 0x001fc6000bf25270 */
[----:B------:R-:W-:-:S08]  /*0690*/  UMOV UR5, URZ ;  /* 0x000000ff00057c82 */ /* 0x000fd00008000000 */
.L_x_10:
[----:B------:R-:W0:Y:S02]  /*06a0*/  LDCU UR12, c[0x0][0x398] ;  /* 0x00007300ff0c77ac */ /* 0x000e240008000800 */
[----:B0-----:R-:W-:Y:S02]  /*06b0*/  UISETP.GE.AND UP0, UPT, UR11, UR12, UPT ;  /* 0x0000000c0b00728c */ /* 0x001fe4000bf06270 */
[----:B------:R-:W-:Y:S02]  /*06c0*/  UIADD3 UR12, UPT, UPT, -UR8, URZ, URZ ;  /* 0x000000ff080c7290 */ /* 0x000fe4000fffe1ff */
[----:B------:R-:W-:-:S04]  /*06d0*/  UISETP.LT.OR UP0, UPT, UR11, URZ, UP0 ;  /* 0x000000ff0b00728c */ /* 0x000fc80008701670 */
[----:B------:R-:W-:-:S09]  /*06e0*/  UISETP.GT.OR UP0, UPT, UR12, UR8, UP0 ;  /* 0x000000080c00728c */ /* 0x000fd20008704670 */
[----:B------:R-:W-:Y:S05]  /*06f0*/  BRA.U UP0, `(.L_x_8) ;  /* 0x0000000100807547 */ /* 0x000fea000b800000 */
[----:B------:R-:W0:Y:S01]  /*0700*/  S2UR UR15, SR_CgaCtaId ;  /* 0x00000000000f79c3 */ /* 0x000e220000008800 */
[----:B------:R-:W1:Y:S01]  /*0710*/  LDCU UR12, c[0x0][0x3a4] ;  /* 0x00007480ff0c77ac */ /* 0x000e620008000800 */
[----:B------:R-:W-:Y:S01]  /*0720*/  IMAD R2, R11, UR13, R14 ;  /* 0x0000000d0b027c24 */ /* 0x000fe2000f8e020e */
[----:B------:R-:W-:Y:S01]  /*0730*/  BSSY.RECONVERGENT B0, `(.L_x_8) ;  /* 0x000001c000007945 */ /* 0x000fe20003800200 */
[----:B------:R-:W-:Y:S01]  /*0740*/  IMAD.MOV.U32 R16, RZ, RZ, R12 ;  /* 0x000000ffff107224 */ /* 0x000fe200078e000c */
[----:B------:R-:W-:Y:S01]  /*0750*/  UMOV UR14, 0x400 ;  /* 0x00000400000e7882 */ /* 0x000fe20000000000 */
[----:B------:R-:W2:Y:S02]  /*0760*/  LDCU UR18, c[0x0][0x39c] ;  /* 0x00007380ff1277ac */ /* 0x000ea40008000800 */
[----:B------:R-:W3:Y:S01]  /*0770*/  LDC R17, c[0x0][0x39c] ;  /* 0x0000e700ff117b82 */ /* 0x000ee20000000800 */
[----:B-1----:R-:W-:Y:S02]  /*0780*/  UIMAD UR12, UR13, UR12, UR5 ;  /* 0x0000000c0d0c72a4 */ /* 0x002fe4000f8e0205 */
[----:B0-----:R-:W-:-:S02]  /*0790*/  ULEA UR14, UR15, UR14, 0x18 ;  /* 0x0000000e0f0e7291 */ /* 0x001fc4000f8ec0ff */
[----:B------:R-:W-:Y:S02]  /*07a0*/  UIADD3 UR15, UPT, UPT, -UR6, UR5, URZ ;  /* 0x00000005060f7290 */ /* 0x000fe4000fffe1ff */
[----:B------:R-:W-:-:S04]  /*07b0*/  UIMAD UR12, UR10, UR12, UR14 ;  /* 0x0000000c0a0c72a4 */ /* 0x000fc8000f8e020e */
[----:B---3--:R-:W-:Y:S02]  /*07c0*/  IMAD R17, R17, UR15, R2 ;  /* 0x0000000f11117c24 */ /* 0x008fe4000f8e0202 */
[----:B--2---:R-:W-:-:S07]  /*07d0*/  IMAD.U32 R15, RZ, RZ, UR12 ;  /* 0x0000000cff0f7e24 */ /* 0x004fce000f8e00ff */
.L_x_9:
[----:B------:R-:W-:-:S04]  /*07e0*/  ISETP.GE.AND P0, PT, R16, UR18, PT ;  /* 0x0000001210007c0c */ /* 0x000fc8000bf06270 */
[----:B------:R-:W-:-:S13]  /*07f0*/  ISETP.LT.OR P0, PT, R16, RZ, P0 ;  /* 0x000000ff1000720c */ /* 0x000fda0000701670 */
[----:B------:R-:W0:Y:S01]  /*0800*/  @!P0 LDC.64 R4, c[0x0][0x380] ;  /* 0x0000e000ff048b82 */ /* 0x000e220000000a00 */
[----:B------:R1:W2:Y:S01]  /*0810*/  @!P0 LDS.64 R2, [R15] ;  /* 0x000000000f028984 */ /* 0x0002a20000000a00 */
[----:B0-----:R-:W-:-:S06]  /*0820*/  @!P0 IMAD.WIDE R4, R17, 0x8, R4 ;  /* 0x0000000811048825 */ /* 0x001fcc00078e0204 */
[----:B------:R-:W2:Y:S01]  /*0830*/  @!P0 LDG.E.64 R4, desc[UR16][R4.64] ;  /* 0x0000001004048981 */ /* 0x000ea2000c1e1b00 */
[C---:B------:R-:W-:Y:S01]  /*0840*/  ISETP.GE.AND P1, PT, R16.reuse, R13, PT ;  /* 0x0000000d1000720c */ /* 0x040fe20003f26270 */
[----:B------:R-:W-:Y:S01]  /*0850*/  VIADD R16, R16, 0x1 ;  /* 0x0000000110107836 */ /* 0x000fe20000000000 */
[----:B------:R-:W-:Y:S01]  /*0860*/  @!P0 MOV R6, R0 ;  /* 0x0000000000068202 */ /* 0x000fe20000000f00 */
[----:B-1----:R-:W-:Y:S02]  /*0870*/  VIADD R15, R15, 0x8 ;  /* 0x000000080f0f7836 */ /* 0x002fe40000000000 */
[----:B------:R-:W-:Y:S02]  /*0880*/  VIADD R17, R17, 0x1 ;  /* 0x0000000111117836 */ /* 0x000fe40000000000 */
[----:B--2---:R-:W-:Y:S02]  /*0890*/  @!P0 IMAD R19, R5, R2, RZ ;  /* 0x0000000205138224 */ /* 0x004fe400078e02ff */
[----:B------:R-:W-:-:S04]  /*08a0*/  @!P0 IMAD.WIDE.U32 R8, R2, R4, R6 ;  /* 0x0000000402088225 */ /* 0x000fc800078e0006 */
[----:B------:R-:W-:Y:S02]  /*08b0*/  @!P0 IMAD R19, R3, R4, R19 ;  /* 0x0000000403138224 */ /* 0x000fe400078e0213 */
[----:B------:R-:W-:Y:S02]  /*08c0*/  @!P0 IMAD.MOV.U32 R0, RZ, RZ, R8 ;  /* 0x000000ffff008224 */ /* 0x000fe400078e0008 */
[----:B------:R-:W-:Y:S01]  /*08d0*/  @!P0 IMAD.IADD R7, R9, 0x1, R19 ;  /* 0x0000000109078824 */ /* 0x000fe200078e0213 */
[----:B------:R-:W-:Y:S06]  /*08e0*/  @!P1 BRA `(.L_x_9) ;  /* 0xfffffffc00bc9947 */ /* 0x000fec000383ffff */
[----:B------:R-:W-:Y:S05]  /*08f0*/  BSYNC.RECONVERGENT B0 ;  /* 0x0000000000007941 */ /* 0x000fea0003800200 */
.L_x_8:
[----:B------:R-:W-:Y:S02]  /*0900*/  UIADD3 UR5, UPT, UPT, UR5, 0x1, URZ ;  /* 0x0000000105057890 */ /* 0x000fe4000fffe0ff */
[----:B------:R-:W-:Y:S02]  /*0910*/  UIADD3 UR11, UPT, UPT, UR11, 0x1, URZ ;  /* 0x000000010b0b7890 */ /* 0x000fe4000fffe0ff */
[----:B------:R-:W-:-:S09]  /*0920*/  UISETP.NE.AND UP0, UPT, UR5, UR9, UPT ;  /* 0x000000090500728c */ /* 0x000fd2000bf05270 */
[----:B------:R-:W-:Y:S05]  /*0930*/  BRA.U UP0, `(.L_x_10) ;  /* 0xfffffffd00587547 */ /* 0x000fea000b83ffff */
[----:B------:R-:W-:Y:S05]  /*0940*/  BRA.U UP1, `(.L_x_11) ;  /* 0xfffffffd013c7547 */ /* 0x000fea000b83ffff */
.L_x_7:
[----:B------:R-:W0:Y:S01]  /*0950*/  LDC.64 R2, c[0x0][0x390] ;  /* 0x0000e400ff027b82 */ /* 0x000e220000000a00 */
[----:B------:R-:W-:Y:S01]  /*0960*/  MOV R6, R0 ;  /* 0x0000000000067202 */ /* 0x000fe20000000f00 */
[----:B0-----:R-:W-:-:S05]  /*0970*/  IMAD.WIDE R10, R10, 0x8, R2 ;  /* 0x000000080a0a7825 */ /* 0x001fca00078e0202 */
[----:B------:R-:W-:Y:S01]  /*0980*/  STG.E.64 desc[UR16][R10.64], R6 ;  /* 0x000000060a007986 */ /* 0x000fe2000c101b10 */
[----:B------:R-:W-:Y:S05]  /*0990*/  EXIT ;  /* 0x000000000000794d */ /* 0x000fea0003800000 */
        .weak           $__internal_0_$__cuda_sm20_div_rn_f64_full
        .type           $__internal_0_$__cuda_sm20_div_rn_f64_full,@function
        .size           $__internal_0_$__cuda_sm20_div_rn_f64_full,(.L_x_18 - $__internal_0_$__cuda_sm20_div_rn_f64_full)
$__internal_0_$__cuda_sm20_div_rn_f64_full:
[C---:B------:R-:W-:Y:S01]  /*09a0*/  FSETP.GEU.AND P0, PT, |R5|.reuse, 1.469367938527859385e-39, PT ;  /* 0x001000000500780b */ /* 0x040fe20003f0e200 */
[----:B------:R-:W-:Y:S01]  /*09b0*/  IMAD.MOV.U32 R8, RZ, RZ, 0x1 ;  /* 0x00000001ff087424 */ /* 0x000fe200078e00ff */
[C---:B------:R-:W-:Y:S01]  /*09c0*/  LOP3.LUT R2, R5.reuse, 0x800fffff, RZ, 0xc0, !PT ;  /* 0x800fffff05027812 */ /* 0x040fe200078ec0ff */
[----:B------:R-:W-:Y:S01]  /*09d0*/  IMAD.MOV.U32 R13, RZ, RZ, 0x1ca00000 ;  /* 0x1ca00000ff0d7424 */ /* 0x000fe200078e00ff */
[----:B------:R-:W-:Y:S02]  /*09e0*/  LOP3.LUT R17, R5, 0x7ff00000, RZ, 0xc0, !PT ;  /* 0x7ff0000005117812 */ /* 0x000fe400078ec0ff */
[----:B------:R-:W-:Y:S01]  /*09f0*/  LOP3.LUT R3, R2, 0x3ff00000, RZ, 0xfc, !PT ;  /* 0x3ff0000002037812 */ /* 0x000fe200078efcff */
[----:B------:R-:W-:Y:S01]  /*0a00*/  IMAD.MOV.U32 R2, RZ, RZ, R4 ;  /* 0x000000ffff027224 */ /* 0x000fe200078e0004 */
[----:B------:R-:W-:-:S04]  /*0a10*/  LOP3.LUT R12, R7, 0x7ff00000, RZ, 0xc0, !PT ;  /* 0x7ff00000070c7812 */ /* 0x000fc800078ec0ff */
[----:B------:R-:W-:Y:S01]  /*0a20*/  ISETP.GE.U32.AND P1, PT, R12, R17, PT ;  /* 0x000000110c00720c */ /* 0x000fe20003f26070 */
[----:B------:R-:W-:Y:S01]  /*0a30*/  @!P0 DMUL R2, R4, 8.98846567431157953865e+307 ;  /* 0x7fe0000004028828 */ /* 0x000fe20000000000 */
[----:B------:R-:W-:-:S05]  /*0a40*/  IMAD.MOV.U32 R19, RZ, RZ, R12 ;  /* 0x000000ffff137224 */ /* 0x000fca00078e000c */
[----:B------:R-:W0:Y:S02]  /*0a50*/  MUFU.RCP64H R9, R3 ;  /* 0x0000000300097308 */ /* 0x000e240000001800 */
[----:B0-----:R-:W-:-:S08]  /*0a60*/  DFMA R10, R8, -R2, 1 ;  /* 0x3ff00000080a742b */ /* 0x001fd00000000802 */
[----:B------:R-:W-:-:S08]  /*0a70*/  DFMA R10, R10, R10, R10 ;  /* 0x0000000a0a0a722b */ /* 0x000fd0000000000a */
[----:B------:R-:W-:Y:S01]  /*0a80*/  DFMA R10, R8, R10, R8 ;  /* 0x0000000a080a722b */ /* 0x000fe20000000008 */
[----:B------:R-:W-:Y:S01]  /*0a90*/  SEL R9, R13, 0x63400000, !P1 ;  /* 0x634000000d097807 */ /* 0x000fe20004800000 */
[----:B------:R-:W-:Y:S01]  /*0aa0*/  IMAD.MOV.U32 R8, RZ, RZ, R6 ;  /* 0x000000ffff087224 */ /* 0x000fe200078e0006 */
[----:B------:R-:W-:Y:S02]  /*0ab0*/  FSETP.GEU.AND P1, PT, |R7|, 1.469367938527859385e-39, PT ;  /* 0x001000000700780b */ /* 0x000fe40003f2e200 */
[----:B------:R-:W-:-:S03]  /*0ac0*/  LOP3.LUT R9, R9, 0x800fffff, R7, 0xf8, !PT ;  /* 0x800fffff09097812 */ /* 0x000fc600078ef807 */
[----:B------:R-:W-:-:S08]  /*0ad0*/  DFMA R14, R10, -R2, 1 ;  /* 0x3ff000000a0e742b */ /* 0x000fd00000000802 */
[----:B------:R-:W-:Y:S01]  /*0ae0*/  DFMA R10, R10, R14, R10 ;  /* 0x0000000e0a0a722b */ /* 0x000fe2000000000a */
[----:B------:R-:W-:Y:S10]  /*0af0*/  @P1 BRA `(.L_x_12) ;  /* 0x0000000000201947 */ /* 0x000ff40003800000 */
[----:B------:R-:W-:Y:S02]  /*0b00*/  LOP3.LUT R15, R5, 0x7ff00000, RZ, 0xc0, !PT ;  /* 0x7ff00000050f7812 */ /* 0x000fe400078ec0ff */
[----:B------:R-:W-:Y:S02]  /*0b10*/  MOV R14, RZ ;  /* 0x000000ff000e7202 */ /* 0x000fe40000000f00 */
[----:B------:R-:W-:-:S04]  /*0b20*/  ISETP.GE.U32.AND P1, PT, R12, R15, PT ;  /* 0x0000000f0c00720c */ /* 0x000fc80003f26070 */
[----:B------:R-:W-:-:S04]  /*0b30*/  SEL R15, R13, 0x63400000, !P1 ;  /* 0x634000000d0f7807 */ /* 0x000fc80004800000 */
[----:B------:R-:W-:-:S04]  /*0b40*/  LOP3.LUT R15, R15, 0x80000000, R7, 0xf8, !PT ;  /* 0x800000000f0f7812 */ /* 0x000fc800078ef807 */
[----:B------:R-:W-:-:S06]  /*0b50*/  LOP3.LUT R15, R15, 0x100000, RZ, 0xfc, !PT ;  /* 0x001000000f0f7812 */ /* 0x000fcc00078efcff */
[----:B------:R-:W-:-:S10]  /*0b60*/  DFMA R8, R8, 2, -R14 ;  /* 0x400000000808782b */ /* 0x000fd4000000080e */
[----:B------:R-:W-:-:S07]  /*0b70*/  LOP3.LUT R19, R9, 0x7ff00000, RZ, 0xc0, !PT ;  /* 0x7ff0000009137812 */ /* 0x000fce00078ec0ff */
.L_x_12:
[----:B------:R-:W-:Y:S01]  /*0b80*/  IMAD.MOV.U32 R18, RZ, RZ, R17 ;  /* 0x000000ffff127224 */ /* 0x000fe200078e0011 */
[----:B------:R-:W-:Y:S01]  /*0b90*/  @!P0 LOP3.LUT R18, R3, 0x7ff00000, RZ, 0xc0, !PT ;  /* 0x7ff0000003128812 */ /* 0x000fe200078ec0ff */
[----:B------:R-:W-:Y:S01]  /*0ba0*/  VIADD R20, R19, 0xffffffff ;  /* 0xffffffff13147836 */ /* 0x000fe20000000000 */
[----:B------:R-:W-:-:S03]  /*0bb0*/  DMUL R14, R10, R8 ;  /* 0x000000080a0e7228 */ /* 0x000fc60000000000 */
[----:B------:R-:W-:Y:S01]  /*0bc0*/  VIADD R21, R18, 0xffffffff ;  /* 0xffffffff12157836 */ /* 0x000fe20000000000 */
[----:B------:R-:W-:-:S04]  /*0bd0*/  ISETP.GT.U32.AND P0, PT, R20, 0x7feffffe, PT ;  /* 0x7feffffe1400780c */ /* 0x000fc80003f04070 */
[----:B------:R-:W-:Y:S01]  /*0be0*/  ISETP.GT.U32.OR P0, PT, R21, 0x7feffffe, P0 ;  /* 0x7feffffe1500780c */ /* 0x000fe20000704470 */
[----:B------:R-:W-:-:S08]  /*0bf0*/  DFMA R16, R14, -R2, R8 ;  /* 0x800000020e10722b */ /* 0x000fd00000000008 */
[----:B------:R-:W-:-:S04]  /*0c00*/  DFMA R10, R10, R16, R14 ;  /* 0x000000100a0a722b */ /* 0x000fc8000000000e */
[----:B------:R-:W-:Y:S07]  /*0c10*/  @P0 BRA `(.L_x_13) ;  /* 0x00000000006c0947 */ /* 0x000fee0003800000 */
[----:B------:R-:W-:-:S04]  /*0c20*/  LOP3.LUT R7, R5, 0x7ff00000, RZ, 0xc0, !PT ;  /* 0x7ff0000005077812 */ /* 0x000fc800078ec0ff */
[CC--:B------:R-:W-:Y:S02]  /*0c30*/  VIADDMNMX R6, R12.reuse, -R7.reuse, 0xb9600000, !PT ;  /* 0xb96000000c067446 */ /* 0x0c0fe40007800907 */
[----:B------:R-:W-:Y:S02]  /*0c40*/  ISETP.GE.U32.AND P0, PT, R12, R7, PT ;  /* 0x000000070c00720c */ /* 0x000fe40003f06070 */
[----:B------:R-:W-:Y:S02]  /*0c50*/  VIMNMX R6, PT, PT, R6, 0x46a00000, PT ;  /* 0x46a0000006067848 */ /* 0x000fe40003fe0100 */
[----:B------:R-:W-:-:S05]  /*0c60*/  SEL R13, R13, 0x63400000, !P0 ;  /* 0x634000000d0d7807 */ /* 0x000fca0004000000 */
[----:B------:R-:W-:Y:S02]  /*0c70*/  IMAD.IADD R14, R6, 0x1, -R13 ;  /* 0x00000001060e7824 */ /* 0x000fe400078e0a0d */
[----:B------:R-:W-:-:S03]  /*0c80*/  IMAD.MOV.U32 R6, RZ, RZ, RZ ;  /* 0x000000ffff067224 */ /* 0x000fc600078e00ff */
[----:B------:R-:W-:-:S06]  /*0c90*/  IADD3 R7, PT, PT, R14, 0x7fe00000, RZ ;  /* 0x7fe000000e077810 */ /* 0x000fcc0007ffe0ff */
[----:B------:R-:W-:-:S10]  /*0ca0*/  DMUL R12, R10, R6 ;  /* 0x000000060a0c7228 */ /* 0x000fd40000000000 */
[----:B------:R-:W-:-:S13]  /*0cb0*/  FSETP.GTU.AND P0, PT, |R13|, 1.469367938527859385e-39, PT ;  /* 0x001000000d00780b */ /* 0x000fda0003f0c200 */
[----:B------:R-:W-:Y:S05]  /*0cc0*/  @P0 BRA `(.L_x_14) ;  /* 0x0000000000940947 */ /* 0x000fea0003800000 */
[----:B------:R-:W-:Y:S01]  /*0cd0*/  DFMA R2, R10, -R2, R8 ;  /* 0x800000020a02722b */ /* 0x000fe20000000008 */
[----:B------:R-:W-:-:S09]  /*0ce0*/  IMAD.MOV.U32 R6, RZ, RZ, RZ ;  /* 0x000000ffff067224 */ /* 0x000fd200078e00ff */
[C---:B------:R-:W-:Y:S02]  /*0cf0*/  FSETP.NEU.AND P0, PT, R3.reuse, RZ, PT ;  /* 0x000000ff0300720b */ /* 0x040fe40003f0d000 */
[----:B------:R-:W-:-:S04]  /*0d00*/  LOP3.LUT R5, R3, 0x80000000, R5, 0x48, !PT ;  /* 0x8000000003057812 */ /* 0x000fc800078e4805 */
[----:B------:R-:W-:-:S07]  /*0d10*/  LOP3.LUT R7, R5, R7, RZ, 0xfc, !PT ;  /* 0x0000000705077212 */ /* 0x000fce00078efcff */
[----:B------:R-:W-:Y:S05]  /*0d20*/  @!P0 BRA `(.L_x_14) ;  /* 0x00000000007c8947 */ /* 0x000fea0003800000 */
[----:B------:R-:W-:Y:S01]  /*0d30*/  IMAD.MOV R3, RZ, RZ, -R14 ;  /* 0x000000ffff037224 */ /* 0x000fe200078e0a0e */
[----:B------:R-:W-:Y:S01]  /*0d40*/  DMUL.RP R6, R10, R6 ;  /* 0x000000060a067228 */ /* 0x000fe20000008000 */
[----:B------:R-:W-:-:S06]  /*0d50*/  IMAD.MOV.U32 R2, RZ, RZ, RZ ;  /* 0x000000ffff027224 */ /* 0x000fcc00078e00ff */
[----:B------:R-:W-:-:S03]  /*0d60*/  DFMA R2, R12, -R2, R10 ;  /* 0x800000020c02722b */ /* 0x000fc6000000000a */
[----:B------:R-:W-:-:S03]  /*0d70*/  LOP3.LUT R5, R7, R5, RZ, 0x3c, !PT ;  /* 0x0000000507057212 */ /* 0x000fc600078e3cff */
[----:B------:R-:W-:-:S04]  /*0d80*/  IADD3 R2, PT, PT, -R14, -0x43300000, RZ ;  /* 0xbcd000000e027810 */ /* 0x000fc80007ffe1ff */
[----:B------:R-:W-:-:S04]  /*0d90*/  FSETP.NEU.AND P0, PT, |R3|, R2, PT ;  /* 0x000000020300720b */ /* 0x000fc80003f0d200 */
[----:B------:R-:W-:Y:S02]  /*0da0*/  FSEL R12, R6, R12, !P0 ;  /* 0x0000000c060c7208 */ /* 0x000fe40004000000 */
[----:B------:R-:W-:Y:S01]  /*0db0*/  FSEL R13, R5, R13, !P0 ;  /* 0x0000000d050d7208 */ /* 0x000fe20004000000 */
[----:B------:R-:W-:Y:S06]  /*0dc0*/  BRA `(.L_x_14) ;  /* 0x0000000000547947 */ /* 0x000fec0003800000 */
.L_x_13:
[----:B------:R-:W-:-:S14]  /*0dd0*/  DSETP.NAN.AND P0, PT, R6, R6, PT ;  /* 0x000000060600722a */ /* 0x000fdc0003f08000 */
[----:B------:R-:W-:Y:S05]  /*0de0*/  @P0 BRA `(.L_x_15) ;  /* 0x0000000000440947 */ /* 0x000fea0003800000 */
[----:B------:R-:W-:-:S14]  /*0df0*/  DSETP.NAN.AND P0, PT, R4, R4, PT ;  /* 0x000000040400722a */ /* 0x000fdc0003f08000 */
[----:B------:R-:W-:Y:S05]  /*0e00*/  @P0 BRA `(.L_x_16) ;  /* 0x0000000000300947 */ /* 0x000fea0003800000 */
[----:B------:R-:W-:Y:S01]  /*0e10*/  ISETP.NE.AND P0, PT, R19, R18, PT ;  /* 0x000000121300720c */ /* 0x000fe20003f05270 */
[----:B------:R-:W-:Y:S01]  /*0e20*/  IMAD.MOV.U32 R13, RZ, RZ, -0x80000 ;  /* 0xfff80000ff0d7424 */ /* 0x000fe200078e00ff */
[----:B------:R-:W-:-:S11]  /*0e30*/  MOV R12, 0x0 ;  /* 0x00000000000c7802 */ /* 0x000fd60000000f00 */
[----:B------:R-:W-:Y:S05]  /*0e40*/  @!P0 BRA `(.L_x_14) ;  /* 0x0000000000348947 */ /* 0x000fea0003800000 */
[----:B------:R-:W-:Y:S02]  /*0e50*/  ISETP.NE.AND P0, PT, R19, 0x7ff00000, PT ;  /* 0x7ff000001300780c */ /* 0x000fe40003f05270 */
[----:B------:R-:W-:Y:S02]  /*0e60*/  LOP3.LUT R13, R7, 0x80000000, R5, 0x48, !PT ;  /* 0x80000000070d7812 */ /* 0x000fe400078e4805 */
[----:B------:R-:W-:-:S13]  /*0e70*/  ISETP.EQ.OR P0, PT, R18, RZ, !P0 ;  /* 0x000000ff1200720c */ /* 0x000fda0004702670 */
[----:B------:R-:W-:Y:S01]  /*0e80*/  @P0 LOP3.LUT R2, R13, 0x7ff00000, RZ, 0xfc, !PT ;  /* 0x7ff000000d020812 */ /* 0x000fe200078efcff */
[----:B------:R-:W-:Y:S02]  /*0e90*/  @!P0 IMAD.MOV.U32 R12, RZ, RZ, RZ ;  /* 0x000000ffff0c8224 */ /* 0x000fe400078e00ff */
[----:B------:R-:W-:Y:S02]  /*0ea0*/  @P0 IMAD.MOV.U32 R12, RZ, RZ, RZ ;  /* 0x000000ffff0c0224 */ /* 0x000fe400078e00ff */
[----:B------:R-:W-:Y:S01]  /*0eb0*/  @P0 IMAD.MOV.U32 R13, RZ, RZ, R2 ;  /* 0x000000ffff0d0224 */ /* 0x000fe200078e0002 */
[----:B------:R-:W-:Y:S06]  /*0ec0*/  BRA `(.L_x_14) ;  /* 0x0000000000147947 */ /* 0x000fec0003800000 */
.L_x_16:
[----:B------:R-:W-:Y:S02]  /*0ed0*/  LOP3.LUT R13, R5, 0x80000, RZ, 0xfc, !PT ;  /* 0x00080000050d7812 */ /* 0x000fe400078efcff */
[----:B------:R-:W-:Y:S01]  /*0ee0*/  MOV R12, R4 ;  /* 0x00000004000c7202 */ /* 0x000fe20000000f00 */
[----:B------:R-:W-:Y:S06]  /*0ef0*/  BRA `(.L_x_14) ;  /* 0x0000000000087947 */ /* 0x000fec0003800000 */
.L_x_15:
[----:B------:R-:W-:Y:S01]  /*0f00*/  LOP3.LUT R13, R7, 0x80000, RZ, 0xfc, !PT ;  /* 0x00080000070d7812 */ /* 0x000fe200078efcff */
[----:B------:R-:W-:-:S07]  /*0f10*/  IMAD.MOV.U32 R12, RZ, RZ, R6 ;  /* 0x000000ffff0c7224 */ /* 0x000fce00078e0006 */
.L_x_14:
[----:B------:R-:W-:Y:S02]  /*0f20*/  IMAD.MOV.U32 R2, RZ, RZ, R0 ;  /* 0x000000ffff027224 */ /* 0x000fe400078e0000 */
[----:B------:R-:W-:-:S04]  /*0f30*/  IMAD.MOV.U32 R3, RZ, RZ, 0x0 ;  /* 0x00000000ff037424 */ /* 0x000fc800078e00ff */
[----:B------:R-:W-:Y:S05]  /*0f40*/  RET.REL.NODEC R2 `(_Z9convolutePlS_S_iiiiii) ;  /* 0xfffffff0022c7950 */ /* 0x000fea0003c3ffff */
.L_x_17:
[----:B------:R-:W-:-:S00]  /*0f50*/  BRA `(.L_x_17) ;  /* 0xfffffffc00fc7947 */ /* 0x000fc0000383ffff */
[----:B------:R-:W-:-:S00]  /*0f60*/  NOP ;  /* 0x0000000000007918 */ /* 0x000fc00000000000 */
        /* <DEDUP_REMOVED lines=9> */
.L_x_18:


//--------------------- .nv.shared._Z9convolutePlS_S_iiiiii --------------------------
	.section	.nv.shared._Z9convolutePlS_S_iiiiii,"aw",@nobits
	.sectionflags	@""
	.align	16
	.zero		1024


//--------------------- .nv.shared.reserved.0     --------------------------
	.section	.nv.shared.reserved.0,"aw",@nobits
	.weak		__nv_reservedSMEM_offset_0_alias
	.size		__nv_reservedSMEM_offset_0_alias, 0, 64
	.other		__nv_reservedSMEM_offset_0_alias,@"STO_CUDA_RESERVED_SHARED STV_DEFAULT"
__nv_reservedSMEM_offset_0_alias:
	.zero		0
	.zero		64


//--------------------- .nv.constant0._Z9convolutePlS_S_iiiiii --------------------------
	.section	.nv.constant0._Z9convolutePlS_S_iiiiii,"a",@progbits
	.sectionflags	@""
	.align	4
.nv.constant0._Z9convolutePlS_S_iiiiii:
	.zero		944


//--------------------- SYMBOLS --------------------------

	.type		.nv.reservedSmem.offset0,@object
	.size		.nv.reservedSmem.offset0,0x4
	.type		.nv.reservedSmem.cap,@object
	.size		.nv.reservedSmem.cap,0x4
